//
// Generated by NVIDIA NVVM Compiler
//
// Compiler Build ID: CL-36424714
// Cuda compilation tools, release 13.0, V13.0.88
// Based on NVVM 20.0.0
//

.version 9.0
.target sm_100
.address_size 64

	// .globl	_Z6mm_gpuPfS_S_i
.extern .func  (.param .b32 func_retval0) vprintf
(
	.param .b64 vprintf_param_0,
	.param .b64 vprintf_param_1
)
;
.global .align 1 .b8 $str[29] = {71, 114, 105, 100, 40, 37, 100, 44, 32, 37, 100, 41, 32, 66, 108, 111, 99, 107, 32, 40, 37, 100, 44, 32, 37, 100, 41, 10};

.visible .entry _Z6mm_gpuPfS_S_i(
	.param .u64 .ptr .align 1 _Z6mm_gpuPfS_S_i_param_0,
	.param .u64 .ptr .align 1 _Z6mm_gpuPfS_S_i_param_1,
	.param .u64 .ptr .align 1 _Z6mm_gpuPfS_S_i_param_2,
	.param .u32 _Z6mm_gpuPfS_S_i_param_3
)
{
	.local .align 16 .b8 	__local_depot0[16];
	.reg .b64 	%SP;
	.reg .b64 	%SPL;
	.reg .b32 	%r<7>;
	.reg .b64 	%rd<5>;

	mov.u64 	%SPL, __local_depot0;
	cvta.local.u64 	%SP, %SPL;
	add.u64 	%rd1, %SP, 0;
	add.u64 	%rd2, %SPL, 0;
	mov.u32 	%r1, %ctaid.x;
	mov.u32 	%r2, %ctaid.y;
	mov.u32 	%r3, %tid.x;
	mov.u32 	%r4, %tid.y;
	st.local.v4.u32 	[%rd2], {%r1, %r2, %r3, %r4};
	mov.u64 	%rd3, $str;
	cvta.global.u64 	%rd4, %rd3;
	{ // callseq 0, 0
	.param .b64 param0;
	st.param.b64 	[param0], %rd4;
	.param .b64 param1;
	st.param.b64 	[param1], %rd1;
	.param .b32 retval0;
	call.uni (retval0), 
	vprintf, 
	(
	param0, 
	param1
	);
	ld.param.b32 	%r5, [retval0];
	} // callseq 0
	ret;

}
	// .globl	_Z13mm_gpu_sharedPfS_S_i
.visible .entry _Z13mm_gpu_sharedPfS_S_i(
	.param .u64 .ptr .align 1 _Z13mm_gpu_sharedPfS_S_i_param_0,
	.param .u64 .ptr .align 1 _Z13mm_gpu_sharedPfS_S_i_param_1,
	.param .u64 .ptr .align 1 _Z13mm_gpu_sharedPfS_S_i_param_2,
	.param .u32 _Z13mm_gpu_sharedPfS_S_i_param_3
)
{


	ret;

}


// ===== COMPILED SASS (sm_100) =====

	.target	sm_100

	.elftype	@"ET_EXEC"


//--------------------- .note.nv.tkinfo           --------------------------
	.section	.note.nv.tkinfo,"",@"SHT_NOTE"
	.sectionflags	@"SHF_NOTE_NV_TKINFO"
	.tkinfo
        /*0018*/ 	.word	0x00000002
        /*0030*/ 	.string	""
        /*0030*/ 	.string	"ptxas"
        /*0030*/ 	.string	"Cuda compilation tools, release 13.0, V13.0.88"
        /*0030*/ 	.string	"Build cuda_13.0.r13.0/compiler.36424714_0"
        /*0030*/ 	.string	"-arch sm_100 -m 64 "



//--------------------- .note.nv.cuinfo           --------------------------
	.section	.note.nv.cuinfo,"",@"SHT_NOTE"
	.sectionflags	@"SHF_NOTE_NV_CUINFO"
        /*0018*/ 	.short	0x0002
        /*001a*/ 	.short	0x0064
        /*001c*/ 	.short	0x0082
	.zero		2


//--------------------- .nv.info                  --------------------------
	.section	.nv.info,"",@"SHT_CUDA_INFO"
	.align	4


	//----- nvinfo : EIATTR_REGCOUNT
	.align		4
        /*0000*/ 	.byte	0x04, 0x2f
        /*0002*/ 	.short	(.L_2 - .L_1)
	.align		4
.L_1:
        /*0004*/ 	.word	index@(_Z6mm_gpuPfS_S_i)
        /*0008*/ 	.word	0x00000018


	//----- nvinfo : EIATTR_FRAME_SIZE
	.align		4
.L_2:
        /*000c*/ 	.byte	0x04, 0x11
        /*000e*/ 	.short	(.L_4 - .L_3)
	.align		4
.L_3:
        /*0010*/ 	.word	index@(_Z6mm_gpuPfS_S_i)
        /*0014*/ 	.word	0x00000010


	//----- nvinfo : EIATTR_REGCOUNT
	.align		4
.L_4:
        /*0018*/ 	.byte	0x04, 0x2f
        /*001a*/ 	.short	(.L_6 - .L_5)
	.align		4
.L_5:
        /*001c*/ 	.word	index@(_Z13mm_gpu_sharedPfS_S_i)
        /*0020*/ 	.word	0x00000004


	//----- nvinfo : EIATTR_FRAME_SIZE
	.align		4
.L_6:
        /*0024*/ 	.byte	0x04, 0x11
        /*0026*/ 	.short	(.L_8 - .L_7)
	.align		4
.L_7:
        /*0028*/ 	.word	index@(_Z13mm_gpu_sharedPfS_S_i)
        /*002c*/ 	.word	0x00000000


	//----- nvinfo : EIATTR_MIN_STACK_SIZE
	.align		4
.L_8:
        /*0030*/ 	.byte	0x04, 0x12
        /*0032*/ 	.short	(.L_10 - .L_9)
	.align		4
.L_9:
        /*0034*/ 	.word	index@(_Z13mm_gpu_sharedPfS_S_i)
        /*0038*/ 	.word	0x00000000


	//----- nvinfo : EIATTR_MIN_STACK_SIZE
	.align		4
.L_10:
        /*003c*/ 	.byte	0x04, 0x12
        /*003e*/ 	.short	(.L_12 - .L_11)
	.align		4
.L_11:
        /*0040*/ 	.word	index@(_Z6mm_gpuPfS_S_i)
        /*0044*/ 	.word	0x00000010
.L_12:


//--------------------- .nv.compat                --------------------------
	.section	.nv.compat,"",@"SHT_CUDA_COMPAT_INFO"
	.align	4
        /*0000*/ 	.byte	0x02, 0x09, 0x00, 0x00, 0x02, 0x02, 0x01, 0x00, 0x02, 0x05, 0x05, 0x00, 0x03, 0x07, 0x01, 0x01
        /*0010*/ 	.byte	0x02, 0x03, 0x00, 0x00, 0x02, 0x06, 0x01, 0x00, 0x04, 0x0b, 0x08, 0x00, 0x09, 0x00, 0x00, 0x00
        /*0020*/ 	.byte	0x00, 0x00, 0x00, 0x00


//--------------------- .nv.info._Z13mm_gpu_sharedPfS_S_i --------------------------
	.section	.nv.info._Z13mm_gpu_sharedPfS_S_i,"",@"SHT_CUDA_INFO"
	.sectionflags	@""
	.align	4


	//----- nvinfo : EIATTR_CUDA_API_VERSION
	.align		4
        /*0000*/ 	.byte	0x04, 0x37
        /*0002*/ 	.short	(.L_14 - .L_13)
.L_13:
        /*0004*/ 	.word	0x00000082


	//----- nvinfo : EIATTR_KPARAM_INFO
	.align		4
.L_14:
        /*0008*/ 	.byte	0x04, 0x17
        /*000a*/ 	.short	(.L_16 - .L_15)
.L_15:
        /*000c*/ 	.word	0x00000000
        /*0010*/ 	.short	0x0003
        /*0012*/ 	.short	0x0018
        /*0014*/ 	.byte	0x00, 0xf0, 0x11, 0x00


	//----- nvinfo : EIATTR_KPARAM_INFO
	.align		4
.L_16:
        /*0018*/ 	.byte	0x04, 0x17
        /*001a*/ 	.short	(.L_18 - .L_17)
.L_17:
        /*001c*/ 	.word	0x00000000
        /*0020*/ 	.short	0x0002
        /*0022*/ 	.short	0x0010
        /*0024*/ 	.byte	0x00, 0xf5, 0x21, 0x00


	//----- nvinfo : EIATTR_KPARAM_INFO
	.align		4
.L_18:
        /*0028*/ 	.byte	0x04, 0x17
        /*002a*/ 	.short	(.L_20 - .L_19)
.L_19:
        /*002c*/ 	.word	0x00000000
        /*0030*/ 	.short	0x0001
        /*0032*/ 	.short	0x0008
        /*0034*/ 	.byte	0x00, 0xf5, 0x21, 0x00


	//----- nvinfo : EIATTR_KPARAM_INFO
	.align		4
.L_20:
        /*0038*/ 	.byte	0x04, 0x17
        /*003a*/ 	.short	(.L_22 - .L_21)
.L_21:
        /*003c*/ 	.word	0x00000000
        /*0040*/ 	.short	0x0000
        /*0042*/ 	.short	0x0000
        /*0044*/ 	.byte	0x00, 0xf5, 0x21, 0x00


	//----- nvinfo : EIATTR_SPARSE_MMA_MASK
	.align		4
.L_22:
        /*0048*/ 	.byte	0x03, 0x50
        /*004a*/ 	.short	0x0000


	//----- nvinfo : EIATTR_MAXREG_COUNT
	.align		4
        /*004c*/ 	.byte	0x03, 0x1b
        /*004e*/ 	.short	0x00ff


	//----- nvinfo : EIATTR_MERCURY_ISA_VERSION
	.align		4
        /*0050*/ 	.byte	0x03, 0x5f
        /*0052*/ 	.short	0x0101


	//----- nvinfo : EIATTR_VRC_CTA_INIT_COUNT
	.align		4
        /*0054*/ 	.byte	0x02, 0x4a
	.zero		1
	.zero		1


	//----- nvinfo : EIATTR_EXIT_INSTR_OFFSETS
	.align		4
        /*0058*/ 	.byte	0x04, 0x1c
        /*005a*/ 	.short	(.L_24 - .L_23)


	//   ....[0]....
.L_23:
        /*005c*/ 	.word	0x00000010


	//----- nvinfo : EIATTR_CBANK_PARAM_SIZE
	.align		4
.L_24:
        /*0060*/ 	.byte	0x03, 0x19
        /*0062*/ 	.short	0x001c


	//----- nvinfo : EIATTR_PARAM_CBANK
	.align		4
        /*0064*/ 	.byte	0x04, 0x0a
        /*0066*/ 	.short	(.L_26 - .L_25)
	.align		4
.L_25:
        /*0068*/ 	.word	index@(.nv.constant0._Z13mm_gpu_sharedPfS_S_i)
        /*006c*/ 	.short	0x0380
        /*006e*/ 	.short	0x001c


	//----- nvinfo : EIATTR_SW_WAR
	.align		4
.L_26:
        /*0070*/ 	.byte	0x04, 0x36
        /*0072*/ 	.short	(.L_28 - .L_27)
.L_27:
        /*0074*/ 	.word	0x00000008
.L_28:


//--------------------- .nv.info._Z6mm_gpuPfS_S_i --------------------------
	.section	.nv.info._Z6mm_gpuPfS_S_i,"",@"SHT_CUDA_INFO"
	.sectionflags	@""
	.align	4


	//----- nvinfo : EIATTR_CUDA_API_VERSION
	.align		4
        /*0000*/ 	.byte	0x04, 0x37
        /*0002*/ 	.short	(.L_30 - .L_29)
.L_29:
        /*0004*/ 	.word	0x00000082


	//----- nvinfo : EIATTR_KPARAM_INFO
	.align		4
.L_30:
        /*0008*/ 	.byte	0x04, 0x17
        /*000a*/ 	.short	(.L_32 - .L_31)
.L_31:
        /*000c*/ 	.word	0x00000000
        /*0010*/ 	.short	0x0003
        /*0012*/ 	.short	0x0018
        /*0014*/ 	.byte	0x00, 0xf0, 0x11, 0x00


	//----- nvinfo : EIATTR_KPARAM_INFO
	.align		4
.L_32:
        /*0018*/ 	.byte	0x04, 0x17
        /*001a*/ 	.short	(.L_34 - .L_33)
.L_33:
        /*001c*/ 	.word	0x00000000
        /*0020*/ 	.short	0x0002
        /*0022*/ 	.short	0x0010
        /*0024*/ 	.byte	0x00, 0xf5, 0x21, 0x00


	//----- nvinfo : EIATTR_KPARAM_INFO
	.align		4
.L_34:
        /*0028*/ 	.byte	0x04, 0x17
        /*002a*/ 	.short	(.L_36 - .L_35)
.L_35:
        /*002c*/ 	.word	0x00000000
        /*0030*/ 	.short	0x0001
        /*0032*/ 	.short	0x0008
        /*0034*/ 	.byte	0x00, 0xf5, 0x21, 0x00


	//----- nvinfo : EIATTR_KPARAM_INFO
	.align		4
.L_36:
        /*0038*/ 	.byte	0x04, 0x17
        /*003a*/ 	.short	(.L_38 - .L_37)
.L_37:
        /*003c*/ 	.word	0x00000000
        /*0040*/ 	.short	0x0000
        /*0042*/ 	.short	0x0000
        /*0044*/ 	.byte	0x00, 0xf5, 0x21, 0x00


	//----- nvinfo : EIATTR_SPARSE_MMA_MASK
	.align		4
.L_38:
        /*0048*/ 	.byte	0x03, 0x50
        /*004a*/ 	.short	0x0000


	//----- nvinfo : EIATTR_MAXREG_COUNT
	.align		4
        /*004c*/ 	.byte	0x03, 0x1b
        /*004e*/ 	.short	0x00ff


	//----- nvinfo : EIATTR_EXTERNS
	.align		4
        /*0050*/ 	.byte	0x04, 0x0f
        /*0052*/ 	.short	(.L_40 - .L_39)


	//   ....[0]....
	.align		4
.L_39:
        /*0054*/ 	.word	index@(vprintf)


	//----- nvinfo : EIATTR_MERCURY_ISA_VERSION
	.align		4
.L_40:
        /*0058*/ 	.byte	0x03, 0x5f
        /*005a*/ 	.short	0x0101


	//----- nvinfo : EIATTR_VRC_CTA_INIT_COUNT
	.align		4
        /*005c*/ 	.byte	0x02, 0x4a
	.zero		1
	.zero		1


	//----- nvinfo : EIATTR_SYSCALL_OFFSETS
	.align		4
        /*0060*/ 	.byte	0x04, 0x46
        /*0062*/ 	.short	(.L_42 - .L_41)


	//   ....[0]....
.L_41:
        /*0064*/ 	.word	0x00000110


	//----- nvinfo : EIATTR_EXIT_INSTR_OFFSETS
	.align		4
.L_42:
        /*0068*/ 	.byte	0x04, 0x1c
        /*006a*/ 	.short	(.L_44 - .L_43)


	//   ....[0]....
.L_43:
        /*006c*/ 	.word	0x00000120


	//----- nvinfo : EIATTR_CBANK_PARAM_SIZE
	.align		4
.L_44:
        /*0070*/ 	.byte	0x03, 0x19
        /*0072*/ 	.short	0x001c


	//----- nvinfo : EIATTR_PARAM_CBANK
	.align		4
        /*0074*/ 	.byte	0x04, 0x0a
        /*0076*/ 	.short	(.L_46 - .L_45)
	.align		4
.L_45:
        /*0078*/ 	.word	index@(.nv.constant0._Z6mm_gpuPfS_S_i)
        /*007c*/ 	.short	0x0380
        /*007e*/ 	.short	0x001c


	//----- nvinfo : EIATTR_SW_WAR
	.align		4
.L_46:
        /*0080*/ 	.byte	0x04, 0x36
        /*0082*/ 	.short	(.L_48 - .L_47)
.L_47:
        /*0084*/ 	.word	0x00000008
.L_48:


//--------------------- .nv.callgraph             --------------------------
	.section	.nv.callgraph,"",@"SHT_CUDA_CALLGRAPH"
	.align	4
	.sectionentsize	8
	.align		4
        /*0000*/ 	.word	0x00000000
	.align		4
        /*0004*/ 	.word	0xffffffff
	.align		4
        /*0008*/ 	.word	index@(_Z6mm_gpuPfS_S_i)
	.align		4
        /*000c*/ 	.word	index@(vprintf)
	.align		4
        /*0010*/ 	.word	0x00000000
	.align		4
        /*0014*/ 	.word	0xfffffffe
	.align		4
        /*0018*/ 	.word	0x00000000
	.align		4
        /*001c*/ 	.word	0xfffffffd
	.align		4
        /*0020*/ 	.word	0x00000000
	.align		4
        /*0024*/ 	.word	0xfffffffc


//--------------------- .nv.constant4             --------------------------
	.section	.nv.constant4,"a",@progbits
	.align	8
	.align		8
.nv.constant4:
        /*0000*/ 	.dword	$str
	.align		8
        /*0008*/ 	.dword	vprintf


//--------------------- .text._Z13mm_gpu_sharedPfS_S_i --------------------------
	.section	.text._Z13mm_gpu_sharedPfS_S_i,"ax",@progbits
	.align	128
        .global         _Z13mm_gpu_sharedPfS_S_i
        .type           _Z13mm_gpu_sharedPfS_S_i,@function
        .size           _Z13mm_gpu_sharedPfS_S_i,(.L_x_3 - _Z13mm_gpu_sharedPfS_S_i)
        .other          _Z13mm_gpu_sharedPfS_S_i,@"STO_CUDA_ENTRY STV_DEFAULT"
_Z13mm_gpu_sharedPfS_S_i:
.text._Z13mm_gpu_sharedPfS_S_i:
[----:B------:R-:W-:Y:S01]  /*0000*/  LDC R1, c[0x0][0x37c] ;  /* 0x0000df00ff017b82 */ /* 0x000fe20000000800 */
[----:B------:R-:W-:Y:S05]  /*0010*/  EXIT ;  /* 0x000000000000794d */ /* 0x000fea0003800000 */
.L_x_0:
[----:B------:R-:W-:-:S00]  /*0020*/  BRA `(.L_x_0) ;  /* 0xfffffffc00fc7947 */ /* 0x000fc0000383ffff */
[----:B------:R-:W-:-:S00]  /*0030*/  NOP ;  /* 0x0000000000007918 */ /* 0x000fc00000000000 */
        /* <DEDUP_REMOVED lines=12> */
.L_x_3:


//--------------------- .text._Z6mm_gpuPfS_S_i    --------------------------
	.section	.text._Z6mm_gpuPfS_S_i,"ax",@progbits
	.align	128
        .global         _Z6mm_gpuPfS_S_i
        .type           _Z6mm_gpuPfS_S_i,@function
        .size           _Z6mm_gpuPfS_S_i,(.L_x_4 - _Z6mm_gpuPfS_S_i)
        .other          _Z6mm_gpuPfS_S_i,@"STO_CUDA_ENTRY STV_DEFAULT"
_Z6mm_gpuPfS_S_i:
.text._Z6mm_gpuPfS_S_i:
[----:B------:R-:W0:Y:S01]  /*0000*/  LDC R1, c[0x0][0x37c] ;  /* 0x0000df00ff017b82 */ /* 0x000e220000000800 */
[----:B------:R-:W1:Y:S01]  /*0010*/  S2R R8, SR_CTAID.X ;  /* 0x0000000000087919 */ /* 0x000e620000002500 */
[----:B0-----:R-:W-:Y:S01]  /*0020*/  VIADD R1, R1, 0xfffffff0 ;  /* 0xfffffff001017836 */ /* 0x001fe20000000000 */
[----:B------:R-:W-:Y:S01]  /*0030*/  MOV R0, 0x8 ;  /* 0x0000000800007802 */ /* 0x000fe20000000f00 */
[----:B------:R-:W0:Y:S01]  /*0040*/  LDCU UR4, c[0x0][0x2f8] ;  /* 0x00005f00ff0477ac */ /* 0x000e220008000800 */
[----:B------:R-:W1:Y:S03]  /*0050*/  S2R R9, SR_CTAID.Y ;  /* 0x0000000000097919 */ /* 0x000e660000002600 */
[----:B------:R2:W3:Y:S01]  /*0060*/  LDC.64 R2, c[0x4][R0] ;  /* 0x0100000000027b82 */ /* 0x0004e20000000a00 */
[----:B------:R-:W4:Y:S01]  /*0070*/  LDCU.64 UR6, c[0x4][URZ] ;  /* 0x01000000ff0677ac */ /* 0x000f220008000a00 */
[----:B------:R-:W1:Y:S01]  /*0080*/  S2R R10, SR_TID.X ;  /* 0x00000000000a7919 */ /* 0x000e620000002100 */
[----:B------:R-:W5:Y:S01]  /*0090*/  LDCU UR5, c[0x0][0x2fc] ;  /* 0x00005f80ff0577ac */ /* 0x000f620008000800 */
[----:B------:R-:W1:Y:S01]  /*00a0*/  S2R R11, SR_TID.Y ;  /* 0x00000000000b7919 */ /* 0x000e620000002200 */
[----:B0-----:R-:W-:Y:S01]  /*00b0*/  IADD3 R6, P0, PT, R1, UR4, RZ ;  /* 0x0000000401067c10 */ /* 0x001fe2000ff1e0ff */
[----:B----4-:R-:W-:Y:S01]  /*00c0*/  IMAD.U32 R4, RZ, RZ, UR6 ;  /* 0x00000006ff047e24 */ /* 0x010fe2000f8e00ff */
[----:B------:R-:W-:-:S03]  /*00d0*/  MOV R5, UR7 ;  /* 0x0000000700057c02 */ /* 0x000fc60008000f00 */
[----:B-----5:R-:W-:Y:S01]  /*00e0*/  IMAD.X R7, RZ, RZ, UR5, P0 ;  /* 0x00000005ff077e24 */ /* 0x020fe200080e06ff */
[----:B-1----:R2:W-:Y:S07]  /*00f0*/  STL.128 [R1], R8 ;  /* 0x0000000801007387 */ /* 0x0025ee0000100c00 */
[----:B------:R-:W-:-:S07]  /*0100*/  LEPC R20, `(.L_x_1) ;  /* 0x000000001014794e */ /* 0x000fce0000000000 */
[----:B--23--:R-:W-:Y:S05]  /*0110*/  CALL.ABS.NOINC R2 ;  /* 0x0000000002007343 */ /* 0x00cfea0003c00000 */
.L_x_1:
[----:B------:R-:W-:Y:S05]  /*0120*/  EXIT ;  /* 0x000000000000794d */ /* 0x000fea0003800000 */
.L_x_2:
        /* <DEDUP_REMOVED lines=13> */
.L_x_4:


//--------------------- .nv.global.init           --------------------------
	.section	.nv.global.init,"aw",@progbits
.nv.global.init:
	.type		$str,@object
	.size		$str,(.L_0 - $str)
$str:
        /*0000*/ 	.byte	0x47, 0x72, 0x69, 0x64, 0x28, 0x25, 0x64, 0x2c, 0x20, 0x25, 0x64, 0x29, 0x20, 0x42, 0x6c, 0x6f
        /*0010*/ 	.byte	0x63, 0x6b, 0x20, 0x28, 0x25, 0x64, 0x2c, 0x20, 0x25, 0x64, 0x29, 0x0a, 0x00
.L_0:


//--------------------- .nv.shared.reserved.0     --------------------------
	.section	.nv.shared.reserved.0,"aw",@nobits
	.weak		__nv_reservedSMEM_offset_0_alias
	.size		__nv_reservedSMEM_offset_0_alias, 0, 64
	.other		__nv_reservedSMEM_offset_0_alias,@"STO_CUDA_RESERVED_SHARED STV_DEFAULT"
__nv_reservedSMEM_offset_0_alias:
	.zero		0
	.zero		64


//--------------------- .nv.constant0._Z13mm_gpu_sharedPfS_S_i --------------------------
	.section	.nv.constant0._Z13mm_gpu_sharedPfS_S_i,"a",@progbits
	.sectionflags	@""
	.align	4
.nv.constant0._Z13mm_gpu_sharedPfS_S_i:
	.zero		924


//--------------------- .nv.constant0._Z6mm_gpuPfS_S_i --------------------------
	.section	.nv.constant0._Z6mm_gpuPfS_S_i,"a",@progbits
	.sectionflags	@""
	.align	4
.nv.constant0._Z6mm_gpuPfS_S_i:
	.zero		924


//--------------------- SYMBOLS --------------------------

	.type		.nv.reservedSmem.offset0,@object
	.size		.nv.reservedSmem.offset0,0x4
	.type		vprintf,@function
